	.headerflags	@"EF_CUDA_TEXMODE_UNIFIED EF_CUDA_64BIT_ADDRESS EF_CUDA_ACCELERATORS EF_CUDA_SM90 EF_CUDA_VIRTUAL_SM(EF_CUDA_SM90)"
	.elftype	@"ET_EXEC"


//--------------------- .nv.info                  --------------------------
	.section	.nv.info,"",@"SHT_CUDA_INFO"
	.align	4


	//----- nvinfo : EIATTR_REGCOUNT
	.align		4
        /*0000*/ 	.byte	0x04, 0x2f
        /*0002*/ 	.short	(.L_3 - .L_2)
	.align		4
.L_2:
        /*0004*/ 	.word	index@(triton_poi_fused__native_batch_norm_legit_no_training_add_native_batch_norm_backward_relu_25)
        /*0008*/ 	.word	0x00000022


	//----- nvinfo : EIATTR_MIN_STACK_SIZE
	.align		4
.L_3:
        /*000c*/ 	.byte	0x04, 0x12
        /*000e*/ 	.short	(.L_5 - .L_4)
	.align		4
.L_4:
        /*0010*/ 	.word	index@(triton_poi_fused__native_batch_norm_legit_no_training_add_native_batch_norm_backward_relu_25)
        /*0014*/ 	.word	0x00000000


	//----- nvinfo : EIATTR_FRAME_SIZE
	.align		4
.L_5:
        /*0018*/ 	.byte	0x04, 0x11
        /*001a*/ 	.short	(.L_7 - .L_6)
	.align		4
.L_6:
        /*001c*/ 	.word	index@(triton_poi_fused__native_batch_norm_legit_no_training_add_native_batch_norm_backward_relu_25)
        /*0020*/ 	.word	0x00000000


	//----- nvinfo : EIATTR_MIN_STACK_SIZE
	.align		4
.L_7:
        /*0024*/ 	.byte	0x04, 0x12
        /*0026*/ 	.short	(.L_9 - .L_8)
	.align		4
.L_8:
        /*0028*/ 	.word	index@(triton_poi_fused__native_batch_norm_legit_no_training_add_native_batch_norm_backward_relu_25)
        /*002c*/ 	.word	0x00000000
.L_9:


//--------------------- .nv.info.triton_poi_fused__native_batch_norm_legit_no_training_add_native_batch_norm_backward_relu_25 --------------------------
	.section	.nv.info.triton_poi_fused__native_batch_norm_legit_no_training_add_native_batch_norm_backward_relu_25,"",@"SHT_CUDA_INFO"
	.sectionflags	@""
	.align	4


	//----- nvinfo : EIATTR_CUDA_API_VERSION
	.align		4
        /*0000*/ 	.byte	0x04, 0x37
        /*0002*/ 	.short	(.L_11 - .L_10)
.L_10:
        /*0004*/ 	.word	0x0000007c


	//----- nvinfo : EIATTR_KPARAM_INFO
	.align		4
.L_11:
        /*0008*/ 	.byte	0x04, 0x17
        /*000a*/ 	.short	(.L_13 - .L_12)
.L_12:
        /*000c*/ 	.word	0x00000000
        /*0010*/ 	.short	0x000a
        /*0012*/ 	.short	0x0050
        /*0014*/ 	.byte	0x00, 0xf0, 0x11, 0x00


	//----- nvinfo : EIATTR_KPARAM_INFO
	.align		4
.L_13:
        /*0018*/ 	.byte	0x04, 0x17
        /*001a*/ 	.short	(.L_15 - .L_14)
.L_14:
        /*001c*/ 	.word	0x00000000
        /*0020*/ 	.short	0x0009
        /*0022*/ 	.short	0x0048
        /*0024*/ 	.byte	0x00, 0xf4, 0x21, 0x00


	//----- nvinfo : EIATTR_KPARAM_INFO
	.align		4
.L_15:
        /*0028*/ 	.byte	0x04, 0x17
        /*002a*/ 	.short	(.L_17 - .L_16)
.L_16:
        /*002c*/ 	.word	0x00000000
        /*0030*/ 	.short	0x0008
        /*0032*/ 	.short	0x0040
        /*0034*/ 	.byte	0x00, 0xf4, 0x21, 0x00


	//----- nvinfo : EIATTR_KPARAM_INFO
	.align		4
.L_17:
        /*0038*/ 	.byte	0x04, 0x17
        /*003a*/ 	.short	(.L_19 - .L_18)
.L_18:
        /*003c*/ 	.word	0x00000000
        /*0040*/ 	.short	0x0007
        /*0042*/ 	.short	0x0038
        /*0044*/ 	.byte	0x00, 0xf4, 0x21, 0x00


	//----- nvinfo : EIATTR_KPARAM_INFO
	.align		4
.L_19:
        /*0048*/ 	.byte	0x04, 0x17
        /*004a*/ 	.short	(.L_21 - .L_20)
.L_20:
        /*004c*/ 	.word	0x00000000
        /*0050*/ 	.short	0x0006
        /*0052*/ 	.short	0x0030
        /*0054*/ 	.byte	0x00, 0xf4, 0x21, 0x00


	//----- nvinfo : EIATTR_KPARAM_INFO
	.align		4
.L_21:
        /*0058*/ 	.byte	0x04, 0x17
        /*005a*/ 	.short	(.L_23 - .L_22)
.L_22:
        /*005c*/ 	.word	0x00000000
        /*0060*/ 	.short	0x0005
        /*0062*/ 	.short	0x0028
        /*0064*/ 	.byte	0x00, 0xf4, 0x21, 0x00


	//----- nvinfo : EIATTR_KPARAM_INFO
	.align		4
.L_23:
        /*0068*/ 	.byte	0x04, 0x17
        /*006a*/ 	.short	(.L_25 - .L_24)
.L_24:
        /*006c*/ 	.word	0x00000000
        /*0070*/ 	.short	0x0004
        /*0072*/ 	.short	0x0020
        /*0074*/ 	.byte	0x00, 0xf4, 0x21, 0x00


	//----- nvinfo : EIATTR_KPARAM_INFO
	.align		4
.L_25:
        /*0078*/ 	.byte	0x04, 0x17
        /*007a*/ 	.short	(.L_27 - .L_26)
.L_26:
        /*007c*/ 	.word	0x00000000
        /*0080*/ 	.short	0x0003
        /*0082*/ 	.short	0x0018
        /*0084*/ 	.byte	0x00, 0xf4, 0x21, 0x00


	//----- nvinfo : EIATTR_KPARAM_INFO
	.align		4
.L_27:
        /*0088*/ 	.byte	0x04, 0x17
        /*008a*/ 	.short	(.L_29 - .L_28)
.L_28:
        /*008c*/ 	.word	0x00000000
        /*0090*/ 	.short	0x0002
        /*0092*/ 	.short	0x0010
        /*0094*/ 	.byte	0x00, 0xf4, 0x21, 0x00


	//----- nvinfo : EIATTR_KPARAM_INFO
	.align		4
.L_29:
        /*0098*/ 	.byte	0x04, 0x17
        /*009a*/ 	.short	(.L_31 - .L_30)
.L_30:
        /*009c*/ 	.word	0x00000000
        /*00a0*/ 	.short	0x0001
        /*00a2*/ 	.short	0x0008
        /*00a4*/ 	.byte	0x00, 0xf4, 0x21, 0x00


	//----- nvinfo : EIATTR_KPARAM_INFO
	.align		4
.L_31:
        /*00a8*/ 	.byte	0x04, 0x17
        /*00aa*/ 	.short	(.L_33 - .L_32)
.L_32:
        /*00ac*/ 	.word	0x00000000
        /*00b0*/ 	.short	0x0000
        /*00b2*/ 	.short	0x0000
        /*00b4*/ 	.byte	0x00, 0xf4, 0x21, 0x00


	//----- nvinfo : EIATTR_SPARSE_MMA_MASK
	.align		4
.L_33:
        /*00b8*/ 	.byte	0x03, 0x50
        /*00ba*/ 	.short	0x0000


	//----- nvinfo : EIATTR_MAXREG_COUNT
	.align		4
        /*00bc*/ 	.byte	0x03, 0x1b
        /*00be*/ 	.short	0x00ff


	//----- nvinfo : EIATTR_EXIT_INSTR_OFFSETS
	.align		4
        /*00c0*/ 	.byte	0x04, 0x1c
        /*00c2*/ 	.short	(.L_35 - .L_34)


	//   ....[0]....
.L_34:
        /*00c4*/ 	.word	0x00000990


	//----- nvinfo : EIATTR_REQNTID
	.align		4
.L_35:
        /*00c8*/ 	.byte	0x04, 0x10
        /*00ca*/ 	.short	(.L_37 - .L_36)
.L_36:
        /*00cc*/ 	.word	0x00000080
        /*00d0*/ 	.word	0x00000001
        /*00d4*/ 	.word	0x00000001


	//----- nvinfo : EIATTR_CBANK_PARAM_SIZE
	.align		4
.L_37:
        /*00d8*/ 	.byte	0x03, 0x19
        /*00da*/ 	.short	0x0054


	//----- nvinfo : EIATTR_PARAM_CBANK
	.align		4
        /*00dc*/ 	.byte	0x04, 0x0a
        /*00de*/ 	.short	(.L_39 - .L_38)
	.align		4
.L_38:
        /*00e0*/ 	.word	index@(.nv.constant0.triton_poi_fused__native_batch_norm_legit_no_training_add_native_batch_norm_backward_relu_25)
        /*00e4*/ 	.short	0x0210
        /*00e6*/ 	.short	0x0054


	//----- nvinfo : EIATTR_SW_WAR
	.align		4
.L_39:
        /*00e8*/ 	.byte	0x04, 0x36
        /*00ea*/ 	.short	(.L_41 - .L_40)
.L_40:
        /*00ec*/ 	.word	0x00000008
.L_41:


//--------------------- .nv.callgraph             --------------------------
	.section	.nv.callgraph,"",@"SHT_CUDA_CALLGRAPH"
	.align	4
	.sectionentsize	8
	.align		4
        /*0000*/ 	.word	0x00000000
	.align		4
        /*0004*/ 	.word	0xffffffff
	.align		4
        /*0008*/ 	.word	0x00000000
	.align		4
        /*000c*/ 	.word	0xfffffffe
	.align		4
        /*0010*/ 	.word	0x00000000
	.align		4
        /*0014*/ 	.word	0xfffffffd
	.align		4
        /*0018*/ 	.word	0x00000000
	.align		4
        /*001c*/ 	.word	0xfffffffc


//--------------------- .nv.constant4             --------------------------
	.section	.nv.constant4,"a",@progbits
	.align	8
	.align		8
.nv.constant4:
        /*0000*/ 	.dword	_$_str
	.align		8
        /*0008*/ 	.dword	_$_str_$_2


//--------------------- .text.triton_poi_fused__native_batch_norm_legit_no_training_add_native_batch_norm_backward_relu_25 --------------------------
	.section	.text.triton_poi_fused__native_batch_norm_legit_no_training_add_native_batch_norm_backward_relu_25,"ax",@progbits
	.align	128
        .global         triton_poi_fused__native_batch_norm_legit_no_training_add_native_batch_norm_backward_relu_25
        .type           triton_poi_fused__native_batch_norm_legit_no_training_add_native_batch_norm_backward_relu_25,@function
        .size           triton_poi_fused__native_batch_norm_legit_no_training_add_native_batch_norm_backward_relu_25,(.L_x_1 - triton_poi_fused__native_batch_norm_legit_no_training_add_native_batch_norm_backward_relu_25)
        .other          triton_poi_fused__native_batch_norm_legit_no_training_add_native_batch_norm_backward_relu_25,@"STO_CUDA_ENTRY STV_DEFAULT"
triton_poi_fused__native_batch_norm_legit_no_training_add_native_batch_norm_backward_relu_25:
.text.triton_poi_fused__native_batch_norm_legit_no_training_add_native_batch_norm_backward_relu_25:
[----:B------:R-:W-:Y:S01]  /*0000*/  LDC R1, c[0x0][0x28] ;  /* 0x00000a00ff017b82 */ /* 0x000fe20000000800 */
[----:B------:R-:W1:Y:S07]  /*0010*/  S2R R0, SR_TID.X ;  /* 0x0000000000007919 */ /* 0x000e6e0000002100 */
[----:B------:R-:W2:Y:S01]  /*0020*/  LDC.64 R4, c[0x0][0x238] ;  /* 0x00008e00ff047b82 */ /* 0x000ea20000000a00 */
[----:B------:R-:W-:Y:S01]  /*0030*/  ULDC.64 UR4, c[0x0][0x208] ;  /* 0x0000820000047ab9 */ /* 0x000fe20000000a00 */
[----:B------:R-:W3:Y:S06]  /*0040*/  S2R R3, SR_CTAID.X ;  /* 0x0000000000037919 */ /* 0x000eec0000002500 */
[----:B------:R-:W4:Y:S08]  /*0050*/  LDC.64 R8, c[0x0][0x210] ;  /* 0x00008400ff087b82 */ /* 0x000f300000000a00 */
[----:B------:R-:W5:Y:S01]  /*0060*/  LDC.64 R20, c[0x0][0x218] ;  /* 0x00008600ff147b82 */ /* 0x000f620000000a00 */
[----:B------:R-:W-:-:S07]  /*0070*/  HFMA2.MMA R22, -RZ, RZ, 1.625, 0 ;  /* 0x3e800000ff167435 */ /* 0x000fce00000001ff */
[----:B------:R-:W5:Y:S01]  /*0080*/  LDC.64 R28, c[0x0][0x220] ;  /* 0x00008800ff1c7b82 */ /* 0x000f620000000a00 */
[----:B-1----:R-:W-:Y:S02]  /*0090*/  SHF.L.U32 R0, R0, 0x2, RZ ;  /* 0x0000000200007819 */ /* 0x002fe400000006ff */
[----:B---3--:R-:W-:Y:S02]  /*00a0*/  SHF.R.S32.HI R2, RZ, 0x15, R3 ;  /* 0x00000015ff027819 */ /* 0x008fe40000011403 */
[----:B------:R-:W-:Y:S02]  /*00b0*/  LOP3.LUT R0, R0, 0x1fc, RZ, 0xc0, !PT ;  /* 0x000001fc00007812 */ /* 0x000fe400078ec0ff */
[----:B------:R-:W-:Y:S02]  /*00c0*/  SGXT R2, R2, 0x1 ;  /* 0x000000010202781a */ /* 0x000fe40000000200 */
[----:B------:R-:W-:-:S04]  /*00d0*/  LEA R3, R3, R0, 0xa ;  /* 0x0000000003037211 */ /* 0x000fc800078e50ff */
[----:B------:R-:W-:-:S04]  /*00e0*/  LEA.HI R2, R2, R3, RZ, 0x8 ;  /* 0x0000000302027211 */ /* 0x000fc800078f40ff */
[----:B------:R-:W-:-:S04]  /*00f0*/  LOP3.LUT R2, R2, 0xffffff00, RZ, 0xc0, !PT ;  /* 0xffffff0002027812 */ /* 0x000fc800078ec0ff */
[----:B------:R-:W-:-:S05]  /*0100*/  IADD3 R26, R3, -R2, RZ ;  /* 0x80000002031a7210 */ /* 0x000fca0007ffe0ff */
[----:B--2---:R-:W-:-:S06]  /*0110*/  IMAD.WIDE R4, R26, 0x4, R4 ;  /* 0x000000041a047825 */ /* 0x004fcc00078e0204 */
[----:B------:R-:W2:Y:S01]  /*0120*/  LDG.E.EL.128 R4, desc[UR4][R4.64] ;  /* 0x0000000404047981 */ /* 0x000ea2000c2e1d00 */
[----:B----4-:R-:W-:-:S04]  /*0130*/  IMAD.WIDE R8, R3, 0x4, R8 ;  /* 0x0000000403087825 */ /* 0x010fc800078e0208 */
[C---:B-----5:R-:W-:Y:S01]  /*0140*/  IMAD.WIDE R20, R3.reuse, 0x4, R20 ;  /* 0x0000000403147825 */ /* 0x060fe200078e0214 */
[----:B------:R-:W3:Y:S04]  /*0150*/  LDG.E.128 R16, desc[UR4][R8.64] ;  /* 0x0000000408107981 */ /* 0x000ee8000c1e1d00 */
[----:B------:R-:W3:Y:S01]  /*0160*/  LDG.E.128 R12, desc[UR4][R20.64] ;  /* 0x00000004140c7981 */ /* 0x000ee2000c1e1d00 */
[----:B0-----:R-:W-:-:S04]  /*0170*/  IMAD.WIDE R28, R3, 0x4, R28 ;  /* 0x00000004031c7825 */ /* 0x001fc800078e021c */
[----:B--2---:R-:W-:Y:S01]  /*0180*/  FADD R2, R5, 9.9999997473787516356e-06 ;  /* 0x3727c5ac05027421 */ /* 0x004fe20000000000 */
[----:B------:R-:W-:Y:S01]  /*0190*/  FADD R0, R4, 9.9999997473787516356e-06 ;  /* 0x3727c5ac04007421 */ /* 0x000fe20000000000 */
[----:B------:R-:W-:Y:S01]  /*01a0*/  FADD R6, R6, 9.9999997473787516356e-06 ;  /* 0x3727c5ac06067421 */ /* 0x000fe20000000000 */
[----:B------:R-:W-:Y:S02]  /*01b0*/  FADD R7, R7, 9.9999997473787516356e-06 ;  /* 0x3727c5ac07077421 */ /* 0x000fe40000000000 */
[----:B------:R-:W0:Y:S08]  /*01c0*/  MUFU.SQRT R10, R0 ;  /* 0x00000000000a7308 */ /* 0x000e300000002000 */
[----:B------:R-:W1:Y:S01]  /*01d0*/  MUFU.SQRT R2, R2 ;  /* 0x0000000200027308 */ /* 0x000e620000002000 */
[----:B0-----:R-:W-:-:S07]  /*01e0*/  FSETP.GT.AND P5, PT, R10, 8.50705917302346158658e+37, PT ;  /* 0x7e8000000a00780b */ /* 0x001fce0003fa4000 */
[----:B------:R-:W0:Y:S01]  /*01f0*/  MUFU.SQRT R23, R6 ;  /* 0x0000000600177308 */ /* 0x000e220000002000 */
[----:B------:R-:W-:Y:S02]  /*0200*/  FSETP.GEU.AND P6, PT, R10, 1.175494350822287508e-38, PT ;  /* 0x008000000a00780b */ /* 0x000fe40003fce000 */
[----:B------:R-:W-:Y:S02]  /*0210*/  FSEL R5, R22, 1, P5 ;  /* 0x3f80000016057808 */ /* 0x000fe40002800000 */
[----:B-1----:R-:W-:-:S03]  /*0220*/  FSETP.GT.AND P4, PT, R2, 8.50705917302346158658e+37, PT ;  /* 0x7e8000000200780b */ /* 0x002fc60003f84000 */
[----:B------:R-:W1:Y:S01]  /*0230*/  MUFU.SQRT R27, R7 ;  /* 0x00000007001b7308 */ /* 0x000e620000002000 */
[----:B------:R-:W-:Y:S01]  /*0240*/  FSETP.GEU.AND P3, PT, R2, 1.175494350822287508e-38, PT ;  /* 0x008000000200780b */ /* 0x000fe20003f6e000 */
[----:B------:R-:W-:-:S04]  /*0250*/  @P5 FMUL R10, R10, 0.25 ;  /* 0x3e8000000a0a5820 */ /* 0x000fc80000400000 */
[----:B------:R-:W-:Y:S01]  /*0260*/  @!P6 FMUL R5, R5, 16777216 ;  /* 0x4b8000000505e820 */ /* 0x000fe20000400000 */
[C---:B0-----:R-:W-:Y:S01]  /*0270*/  FSETP.GT.AND P2, PT, R23.reuse, 8.50705917302346158658e+37, PT ;  /* 0x7e8000001700780b */ /* 0x041fe20003f44000 */
[----:B------:R-:W-:Y:S01]  /*0280*/  @!P6 FMUL R10, R10, 16777216 ;  /* 0x4b8000000a0ae820 */ /* 0x000fe20000400000 */
[----:B------:R-:W-:Y:S01]  /*0290*/  FSETP.GEU.AND P0, PT, R23, 1.175494350822287508e-38, PT ;  /* 0x008000001700780b */ /* 0x000fe20003f0e000 */
[----:B------:R-:W-:Y:S02]  /*02a0*/  @P4 FMUL R2, R2, 0.25 ;  /* 0x3e80000002024820 */ /* 0x000fe40000400000 */
[----:B------:R0:W2:Y:S01]  /*02b0*/  MUFU.RCP R0, R10 ;  /* 0x0000000a00007308 */ /* 0x0000a20000001000 */
[----:B------:R-:W-:Y:S01]  /*02c0*/  FSEL R31, R22, 1, P4 ;  /* 0x3f800000161f7808 */ /* 0x000fe20002000000 */
[----:B------:R-:W-:Y:S01]  /*02d0*/  @!P3 FMUL R2, R2, 16777216 ;  /* 0x4b8000000202b820 */ /* 0x000fe20000400000 */
[C---:B-1----:R-:W-:Y:S02]  /*02e0*/  FSETP.GT.AND P1, PT, R27.reuse, 8.50705917302346158658e+37, PT ;  /* 0x7e8000001b00780b */ /* 0x042fe40003f24000 */
[----:B------:R-:W-:-:S03]  /*02f0*/  FSETP.GEU.AND P5, PT, R27, 1.175494350822287508e-38, PT ;  /* 0x008000001b00780b */ /* 0x000fc60003fae000 */
[----:B------:R-:W-:Y:S01]  /*0300*/  @P2 FMUL R23, R23, 0.25 ;  /* 0x3e80000017172820 */ /* 0x000fe20000400000 */
[----:B------:R-:W1:Y:S01]  /*0310*/  MUFU.RCP R2, R2 ;  /* 0x0000000200027308 */ /* 0x000e620000001000 */
[----:B------:R-:W-:Y:S02]  /*0320*/  @!P3 FMUL R31, R31, 16777216 ;  /* 0x4b8000001f1fb820 */ /* 0x000fe40000400000 */
[----:B------:R-:W-:Y:S01]  /*0330*/  @!P0 FMUL R23, R23, 16777216 ;  /* 0x4b80000017178820 */ /* 0x000fe20000400000 */
[----:B------:R-:W-:Y:S01]  /*0340*/  FSEL R30, R22, 1, P2 ;  /* 0x3f800000161e7808 */ /* 0x000fe20001000000 */
[----:B0-----:R-:W4:Y:S01]  /*0350*/  LDG.E.128 R8, desc[UR4][R8.64+0x800] ;  /* 0x0008000408087981 */ /* 0x001f22000c1e1d00 */
[----:B--2---:R-:W-:Y:S02]  /*0360*/  FMUL R0, R0, R5 ;  /* 0x0000000500007220 */ /* 0x004fe40000400000 */
[----:B------:R0:W2:Y:S01]  /*0370*/  MUFU.RCP R25, R23 ;  /* 0x0000001700197308 */ /* 0x0000a20000001000 */
[----:B------:R-:W4:Y:S01]  /*0380*/  LDG.E.128 R4, desc[UR4][R20.64+0x800] ;  /* 0x0008000414047981 */ /* 0x000f22000c1e1d00 */
[----:B-1----:R-:W-:Y:S01]  /*0390*/  FMUL R2, R2, R31 ;  /* 0x0000001f02027220 */ /* 0x002fe20000400000 */
[----:B------:R-:W-:-:S02]  /*03a0*/  FSEL R31, R22, 1, P1 ;  /* 0x3f800000161f7808 */ /* 0x000fc40000800000 */
[----:B0-----:R-:W5:Y:S01]  /*03b0*/  LDG.E.128 R20, desc[UR4][R28.64] ;  /* 0x000000041c147981 */ /* 0x001f62000c1e1d00 */
[----:B------:R-:W-:-:S04]  /*03c0*/  @P1 FMUL R27, R27, 0.25 ;  /* 0x3e8000001b1b1820 */ /* 0x000fc80000400000 */
[----:B------:R-:W-:Y:S01]  /*03d0*/  @!P5 FMUL R27, R27, 16777216 ;  /* 0x4b8000001b1bd820 */ /* 0x000fe20000400000 */
[----:B---3--:R-:W-:Y:S01]  /*03e0*/  FADD R19, R19, R15 ;  /* 0x0000000f13137221 */ /* 0x008fe20000000000 */
[----:B------:R-:W-:Y:S01]  /*03f0*/  FADD R18, R18, R14 ;  /* 0x0000000e12127221 */ /* 0x000fe20000000000 */
[----:B------:R-:W-:Y:S01]  /*0400*/  FADD R17, R17, R13 ;  /* 0x0000000d11117221 */ /* 0x000fe20000000000 */
[----:B------:R0:W1:Y:S02]  /*0410*/  MUFU.RCP R24, R27 ;  /* 0x0000001b00187308 */ /* 0x0000640000001000 */
[----:B0-----:R-:W-:Y:S02]  /*0420*/  FADD R27, R16, R12 ;  /* 0x0000000c101b7221 */ /* 0x001fe40000000000 */
[----:B------:R0:W3:Y:S01]  /*0430*/  LDG.E.128 R12, desc[UR4][R28.64+0x800] ;  /* 0x000800041c0c7981 */ /* 0x0000e2000c1e1d00 */
[----:B------:R-:W-:Y:S01]  /*0440*/  @!P0 FMUL R30, R30, 16777216 ;  /* 0x4b8000001e1e8820 */ /* 0x000fe20000400000 */
[----:B------:R-:W-:-:S03]  /*0450*/  @!P5 FMUL R31, R31, 16777216 ;  /* 0x4b8000001f1fd820 */ /* 0x000fc60000400000 */
[----:B--2---:R-:W-:Y:S01]  /*0460*/  FMUL R25, R25, R30 ;  /* 0x0000001e19197220 */ /* 0x004fe20000400000 */
[----:B-1----:R-:W-:Y:S02]  /*0470*/  FMUL R24, R24, R31 ;  /* 0x0000001f18187220 */ /* 0x002fe40000400000 */
[----:B------:R-:W1:Y:S02]  /*0480*/  LDC.64 R30, c[0x0][0x228] ;  /* 0x00008a00ff1e7b82 */ /* 0x000e640000000a00 */
[----:B-1----:R-:W-:-:S04]  /*0490*/  IMAD.WIDE R30, R3, 0x4, R30 ;  /* 0x00000004031e7825 */ /* 0x002fc800078e021e */
[----:B----4-:R-:W-:Y:S01]  /*04a0*/  FADD R16, R11, R7 ;  /* 0x000000070b107221 */ /* 0x010fe20000000000 */
[----:B------:R-:W-:Y:S01]  /*04b0*/  FADD R6, R10, R6 ;  /* 0x000000060a067221 */ /* 0x000fe20000000000 */
[----:B------:R-:W-:Y:S01]  /*04c0*/  FADD R5, R9, R5 ;  /* 0x0000000509057221 */ /* 0x000fe20000000000 */
[----:B------:R-:W-:Y:S02]  /*04d0*/  FADD R4, R8, R4 ;  /* 0x0000000408047221 */ /* 0x000fe40000000000 */
[----:B------:R-:W2:Y:S01]  /*04e0*/  LDG.E.128 R8, desc[UR4][R30.64] ;  /* 0x000000041e087981 */ /* 0x000ea2000c1e1d00 */
[----:B-----5:R-:W-:Y:S01]  /*04f0*/  FADD R22, R22, R18 ;  /* 0x0000001216167221 */ /* 0x020fe20000000000 */
[----:B------:R-:W-:Y:S02]  /*0500*/  FADD R23, R23, R19 ;  /* 0x0000001317177221 */ /* 0x000fe40000000000 */
[----:B------:R-:W1:Y:S01]  /*0510*/  LDC.64 R18, c[0x0][0x230] ;  /* 0x00008c00ff127b82 */ /* 0x000e620000000a00 */
[----:B------:R-:W-:Y:S01]  /*0520*/  FADD R27, R20, R27 ;  /* 0x0000001b141b7221 */ /* 0x000fe20000000000 */
[----:B0-----:R-:W-:Y:S01]  /*0530*/  FADD R28, R21, R17 ;  /* 0x00000011151c7221 */ /* 0x001fe20000000000 */
[----:B---3--:R-:W-:Y:S01]  /*0540*/  FADD R20, R12, R4 ;  /* 0x000000040c147221 */ /* 0x008fe20000000000 */
[----:B------:R-:W-:Y:S01]  /*0550*/  FADD R21, R13, R5 ;  /* 0x000000050d157221 */ /* 0x000fe20000000000 */
[----:B------:R-:W-:Y:S01]  /*0560*/  FADD R14, R14, R6 ;  /* 0x000000060e0e7221 */ /* 0x000fe20000000000 */
[----:B------:R-:W-:Y:S01]  /*0570*/  FADD R15, R15, R16 ;  /* 0x000000100f0f7221 */ /* 0x000fe20000000000 */
[----:B------:R0:W3:Y:S01]  /*0580*/  LDG.E.128 R4, desc[UR4][R30.64+0x800] ;  /* 0x000800041e047981 */ /* 0x0000e2000c1e1d00 */
[----:B------:R-:W4:Y:S01]  /*0590*/  LDC.64 R12, c[0x0][0x240] ;  /* 0x00009000ff0c7b82 */ /* 0x000f220000000a00 */
[----:B-1----:R-:W-:-:S06]  /*05a0*/  IMAD.WIDE R18, R26, 0x4, R18 ;  /* 0x000000041a127825 */ /* 0x002fcc00078e0212 */
[----:B------:R-:W5:Y:S01]  /*05b0*/  LDG.E.EL.128 R16, desc[UR4][R18.64] ;  /* 0x0000000412107981 */ /* 0x000f62000c2e1d00 */
[----:B0-----:R-:W0:Y:S01]  /*05c0*/  LDC.64 R30, c[0x0][0x250] ;  /* 0x00009400ff1e7b82 */ /* 0x001e220000000a00 */
[----:B----4-:R-:W-:-:S04]  /*05d0*/  IMAD.WIDE R12, R26, 0x4, R12 ;  /* 0x000000041a0c7825 */ /* 0x010fc800078e020c */
[----:B--2---:R-:W-:Y:S01]  /*05e0*/  FADD R10, R10, R22 ;  /* 0x000000160a0a7221 */ /* 0x004fe20000000000 */
[----:B------:R-:W-:Y:S01]  /*05f0*/  FADD R22, R9, R28 ;  /* 0x0000001c09167221 */ /* 0x000fe20000000000 */
[----:B------:R-:W-:Y:S02]  /*0600*/  FADD R27, R8, R27 ;  /* 0x0000001b081b7221 */ /* 0x000fe40000000000 */
[----:B------:R-:W1:Y:S01]  /*0610*/  LDC.64 R8, c[0x0][0x248] ;  /* 0x00009200ff087b82 */ /* 0x000e620000000a00 */
[----:B------:R-:W-:Y:S01]  /*0620*/  FADD R23, R11, R23 ;  /* 0x000000170b177221 */ /* 0x000fe20000000000 */
[----:B-1----:R-:W-:-:S04]  /*0630*/  IMAD.WIDE R8, R26, 0x4, R8 ;  /* 0x000000041a087825 */ /* 0x002fc800078e0208 */
[----:B---3--:R-:W-:Y:S01]  /*0640*/  FADD R14, R6, R14 ;  /* 0x0000000e060e7221 */ /* 0x008fe20000000000 */
[----:B------:R-:W-:Y:S01]  /*0650*/  FADD R28, R7, R15 ;  /* 0x0000000f071c7221 */ /* 0x000fe20000000000 */
[C---:B-----5:R-:W-:Y:S02]  /*0660*/  FADD R6, -R18.reuse, R10 ;  /* 0x0000000a12067221 */ /* 0x060fe40000000100 */
[----:B------:R-:W-:Y:S01]  /*0670*/  FADD R18, -R18, R14 ;  /* 0x0000000e12127221 */ /* 0x000fe20000000100 */
[----:B------:R-:W2:Y:S04]  /*0680*/  LDG.E.EL.128 R8, desc[UR4][R8.64] ;  /* 0x0000000408087981 */ /* 0x000ea8000c2e1d00 */
[----:B------:R-:W2:Y:S01]  /*0690*/  LDG.E.EL.128 R12, desc[UR4][R12.64] ;  /* 0x000000040c0c7981 */ /* 0x000ea2000c2e1d00 */
[----:B------:R-:W-:Y:S01]  /*06a0*/  FADD R26, R5, R21 ;  /* 0x00000015051a7221 */ /* 0x000fe20000000000 */
[----:B------:R-:W-:Y:S01]  /*06b0*/  FADD R5, R4, R20 ;  /* 0x0000001404057221 */ /* 0x000fe20000000000 */
[C---:B------:R-:W-:Y:S01]  /*06c0*/  FADD R4, -R16.reuse, R27 ;  /* 0x0000001b10047221 */ /* 0x040fe20000000100 */
[C---:B------:R-:W-:Y:S01]  /*06d0*/  FMUL R21, R25.reuse, R6 ;  /* 0x0000000619157220 */ /* 0x040fe20000400000 */
[----:B------:R-:W-:Y:S01]  /*06e0*/  FMUL R25, R25, R18 ;  /* 0x0000001219197220 */ /* 0x000fe20000400000 */
[----:B------:R-:W-:Y:S01]  /*06f0*/  FADD R16, -R16, R5 ;  /* 0x0000000510107221 */ /* 0x000fe20000000100 */
[----:B------:R-:W-:Y:S01]  /*0700*/  FADD R7, -R19, R23 ;  /* 0x0000001713077221 */ /* 0x000fe20000000100 */
[----:B------:R-:W-:Y:S01]  /*0710*/  FADD R5, -R17, R22 ;  /* 0x0000001611057221 */ /* 0x000fe20000000100 */
[----:B------:R-:W-:Y:S01]  /*0720*/  FADD R19, -R19, R28 ;  /* 0x0000001c13137221 */ /* 0x000fe20000000100 */
[----:B------:R-:W1:Y:S01]  /*0730*/  LDC.64 R22, c[0x0][0x258] ;  /* 0x00009600ff167b82 */ /* 0x000e620000000a00 */
[----:B------:R-:W-:Y:S01]  /*0740*/  FADD R17, -R17, R26 ;  /* 0x0000001a11117221 */ /* 0x000fe20000000100 */
[----:B------:R-:W-:-:S03]  /*0750*/  FMUL R20, R2, R5 ;  /* 0x0000000502147220 */ /* 0x000fc60000400000 */
[----:B------:R-:W-:Y:S01]  /*0760*/  FMUL R2, R2, R17 ;  /* 0x0000001102027220 */ /* 0x000fe20000400000 */
[----:B0-----:R-:W-:-:S04]  /*0770*/  IMAD.WIDE R30, R3, 0x4, R30 ;  /* 0x00000004031e7825 */ /* 0x001fc800078e021e */
[----:B-1----:R-:W-:-:S04]  /*0780*/  IMAD.WIDE R22, R3, 0x4, R22 ;  /* 0x0000000403167825 */ /* 0x002fc800078e0216 */
[C-C-:B--2---:R-:W-:Y:S01]  /*0790*/  FFMA R21, R14.reuse, R21, R10.reuse ;  /* 0x000000150e157223 */ /* 0x144fe2000000000a */
[----:B------:R-:W-:Y:S01]  /*07a0*/  FFMA R10, R14, R25, R10 ;  /* 0x000000190e0a7223 */ /* 0x000fe2000000000a */
[C---:B------:R-:W-:Y:S01]  /*07b0*/  FMUL R14, R24.reuse, R7 ;  /* 0x00000007180e7220 */ /* 0x040fe20000400000 */
[----:B------:R-:W-:Y:S01]  /*07c0*/  FMUL R24, R24, R19 ;  /* 0x0000001318187220 */ /* 0x000fe20000400000 */
[C---:B------:R-:W-:Y:S02]  /*07d0*/  FMUL R25, R0.reuse, R4 ;  /* 0x0000000400197220 */ /* 0x040fe40000400000 */
[C-C-:B------:R-:W-:Y:S01]  /*07e0*/  FFMA R14, R15.reuse, R14, R11.reuse ;  /* 0x0000000e0f0e7223 */ /* 0x140fe2000000000b */
[----:B------:R-:W-:Y:S01]  /*07f0*/  FFMA R11, R15, R24, R11 ;  /* 0x000000180f0b7223 */ /* 0x000fe2000000000b */
[----:B------:R-:W-:Y:S01]  /*0800*/  FMUL R15, R0, R16 ;  /* 0x00000010000f7220 */ /* 0x000fe20000400000 */
[C-C-:B------:R-:W-:Y:S01]  /*0810*/  FFMA R0, R13.reuse, R20, R9.reuse ;  /* 0x000000140d007223 */ /* 0x140fe20000000009 */
[----:B------:R-:W-:Y:S01]  /*0820*/  FFMA R9, R13, R2, R9 ;  /* 0x000000020d097223 */ /* 0x000fe20000000009 */
[C-C-:B------:R-:W-:Y:S01]  /*0830*/  FFMA R2, R12.reuse, R25, R8.reuse ;  /* 0x000000190c027223 */ /* 0x140fe20000000008 */
[----:B------:R-:W-:Y:S01]  /*0840*/  FFMA R8, R12, R15, R8 ;  /* 0x0000000f0c087223 */ /* 0x000fe20000000008 */
[----:B------:R-:W-:-:S02]  /*0850*/  FSETP.GEU.AND P6, PT, R11, RZ, PT ;  /* 0x000000ff0b00720b */ /* 0x000fc40003fce000 */
[----:B------:R-:W-:Y:S02]  /*0860*/  FSETP.GEU.AND P3, PT, R14, RZ, PT ;  /* 0x000000ff0e00720b */ /* 0x000fe40003f6e000 */
[----:B------:R-:W-:Y:S02]  /*0870*/  SEL R11, R11, RZ, P6 ;  /* 0x000000ff0b0b7207 */ /* 0x000fe40003000000 */
[----:B------:R-:W-:Y:S02]  /*0880*/  FSETP.GEU.AND P5, PT, R10, RZ, PT ;  /* 0x000000ff0a00720b */ /* 0x000fe40003fae000 */
[----:B------:R-:W-:Y:S02]  /*0890*/  FSETP.GEU.AND P4, PT, R9, RZ, PT ;  /* 0x000000ff0900720b */ /* 0x000fe40003f8e000 */
[----:B------:R-:W-:Y:S02]  /*08a0*/  FSETP.GEU.AND P0, PT, R8, RZ, PT ;  /* 0x000000ff0800720b */ /* 0x000fe40003f0e000 */
[----:B------:R-:W-:-:S02]  /*08b0*/  FSETP.GEU.AND P2, PT, R21, RZ, PT ;  /* 0x000000ff1500720b */ /* 0x000fc40003f4e000 */
[----:B------:R-:W-:Y:S02]  /*08c0*/  FSETP.GEU.AND P1, PT, R0, RZ, PT ;  /* 0x000000ff0000720b */ /* 0x000fe40003f2e000 */
[----:B------:R-:W-:Y:S02]  /*08d0*/  FSETP.GEU.AND P6, PT, R2, RZ, PT ;  /* 0x000000ff0200720b */ /* 0x000fe40003fce000 */
[----:B------:R-:W-:Y:S02]  /*08e0*/  SEL R15, R14, RZ, P3 ;  /* 0x000000ff0e0f7207 */ /* 0x000fe40001800000 */
[----:B------:R-:W-:Y:S02]  /*08f0*/  SEL R10, R10, RZ, P5 ;  /* 0x000000ff0a0a7207 */ /* 0x000fe40002800000 */
[----:B------:R-:W-:Y:S02]  /*0900*/  SEL R9, R9, RZ, P4 ;  /* 0x000000ff09097207 */ /* 0x000fe40002000000 */
[----:B------:R-:W-:-:S02]  /*0910*/  SEL R14, R21, RZ, P2 ;  /* 0x000000ff150e7207 */ /* 0x000fc40001000000 */
[----:B------:R-:W-:Y:S02]  /*0920*/  SEL R13, R0, RZ, P1 ;  /* 0x000000ff000d7207 */ /* 0x000fe40000800000 */
[----:B------:R-:W-:Y:S02]  /*0930*/  SEL R12, R2, RZ, P6 ;  /* 0x000000ff020c7207 */ /* 0x000fe40003000000 */
[----:B------:R-:W-:-:S03]  /*0940*/  SEL R8, R8, RZ, P0 ;  /* 0x000000ff08087207 */ /* 0x000fc60000000000 */
[----:B------:R-:W-:Y:S04]  /*0950*/  STG.E.128 desc[UR4][R30.64], R12 ;  /* 0x0000000c1e007986 */ /* 0x000fe8000c101d04 */
[----:B------:R-:W-:Y:S04]  /*0960*/  STG.E.128 desc[UR4][R30.64+0x800], R8 ;  /* 0x000800081e007986 */ /* 0x000fe8000c101d04 */
[----:B------:R-:W-:Y:S04]  /*0970*/  STG.E.128 desc[UR4][R22.64], R4 ;  /* 0x0000000416007986 */ /* 0x000fe8000c101d04 */
[----:B------:R-:W-:Y:S01]  /*0980*/  STG.E.128 desc[UR4][R22.64+0x800], R16 ;  /* 0x0008001016007986 */ /* 0x000fe2000c101d04 */
[----:B------:R-:W-:Y:S05]  /*0990*/  EXIT ;  /* 0x000000000000794d */ /* 0x000fea0003800000 */
.L_x_0:
[----:B------:R-:W-:-:S00]  /*09a0*/  BRA `(.L_x_0) ;  /* 0xfffffffc00fc7947 */ /* 0x000fc0000383ffff */
[----:B------:R-:W-:-:S00]  /*09b0*/  NOP ;  /* 0x0000000000007918 */ /* 0x000fc00000000000 */
        /* <DEDUP_REMOVED lines=12> */
.L_x_1:


//--------------------- .nv.global.init           --------------------------
	.section	.nv.global.init,"aw",@progbits
.nv.global.init:
	.type		_$_str,@object
	.size		_$_str,(_$_str_$_2 - _$_str)
_$_str:
        /*0000*/ 	.byte	0x5f, 0x5f, 0x43, 0x55, 0x44, 0x41, 0x5f, 0x46, 0x54, 0x5a, 0x00
	.type		_$_str_$_2,@object
	.size		_$_str_$_2,(.L_1 - _$_str_$_2)
_$_str_$_2:
        /*000b*/ 	.byte	0x5f, 0x5f, 0x43, 0x55, 0x44, 0x41, 0x5f, 0x50, 0x52, 0x45, 0x43, 0x5f, 0x53, 0x51, 0x52, 0x54
        /*001b*/ 	.byte	0x00
.L_1:


//--------------------- .nv.constant0.triton_poi_fused__native_batch_norm_legit_no_training_add_native_batch_norm_backward_relu_25 --------------------------
	.section	.nv.constant0.triton_poi_fused__native_batch_norm_legit_no_training_add_native_batch_norm_backward_relu_25,"a",@progbits
	.sectionflags	@""
	.align	4
.nv.constant0.triton_poi_fused__native_batch_norm_legit_no_training_add_native_batch_norm_backward_relu_25:
	.zero		612
